//
// Generated by NVIDIA NVVM Compiler
//
// Compiler Build ID: CL-36424714
// Cuda compilation tools, release 13.0, V13.0.88
// Based on NVVM 20.0.0
//

.version 9.0
.target sm_100
.address_size 64

	// .globl	_Z16collaborativeSumv
.extern .func  (.param .b32 func_retval0) vprintf
(
	.param .b64 vprintf_param_0,
	.param .b64 vprintf_param_1
)
;
// _ZZ16collaborativeSumvE4data has been demoted
.global .align 1 .b8 $str[41] = {84, 104, 114, 101, 97, 100, 32, 37, 100, 32, 99, 111, 109, 98, 105, 110, 101, 100, 32, 37, 100, 32, 119, 105, 116, 104, 32, 37, 100, 32, 116, 111, 32, 103, 101, 116, 32, 37, 100, 10};
.global .align 1 .b8 $str$1[15] = {70, 105, 110, 97, 108, 32, 115, 117, 109, 58, 32, 37, 100, 10};

.visible .entry _Z16collaborativeSumv()
{
	.local .align 16 .b8 	__local_depot0[16];
	.reg .b64 	%SP;
	.reg .b64 	%SPL;
	.reg .pred 	%p<7>;
	.reg .b32 	%r<35>;
	.reg .b64 	%rd<21>;
	// demoted variable
	.shared .align 4 .b8 _ZZ16collaborativeSumvE4data[128];
	mov.u64 	%SPL, __local_depot0;
	cvta.local.u64 	%SP, %SPL;
	add.u64 	%rd2, %SP, 0;
	add.u64 	%rd1, %SPL, 0;
	mov.u32 	%r1, %tid.x;
	add.s32 	%r3, %r1, 1;
	shl.b32 	%r4, %r1, 2;
	mov.u32 	%r5, _ZZ16collaborativeSumvE4data;
	add.s32 	%r2, %r5, %r4;
	st.shared.u32 	[%r2], %r3;
	bar.sync 	0;
	setp.gt.u32 	%p1, %r1, 15;
	@%p1 bra 	$L__BB0_2;
	ld.shared.u32 	%r6, [%r2+64];
	ld.shared.u32 	%r7, [%r2];
	add.s32 	%r8, %r7, %r6;
	st.shared.u32 	[%r2], %r8;
	st.local.v4.u32 	[%rd1], {%r1, %r7, %r6, %r8};
	mov.u64 	%rd3, $str;
	cvta.global.u64 	%rd4, %rd3;
	{ // callseq 0, 0
	.param .b64 param0;
	st.param.b64 	[param0], %rd4;
	.param .b64 param1;
	st.param.b64 	[param1], %rd2;
	.param .b32 retval0;
	call.uni (retval0), 
	vprintf, 
	(
	param0, 
	param1
	);
	ld.param.b32 	%r9, [retval0];
	} // callseq 0
$L__BB0_2:
	bar.sync 	0;
	setp.gt.u32 	%p2, %r1, 7;
	@%p2 bra 	$L__BB0_4;
	ld.shared.u32 	%r11, [%r2+32];
	ld.shared.u32 	%r12, [%r2];
	add.s32 	%r13, %r12, %r11;
	st.shared.u32 	[%r2], %r13;
	st.local.v4.u32 	[%rd1], {%r1, %r12, %r11, %r13};
	mov.u64 	%rd6, $str;
	cvta.global.u64 	%rd7, %rd6;
	{ // callseq 1, 0
	.param .b64 param0;
	st.param.b64 	[param0], %rd7;
	.param .b64 param1;
	st.param.b64 	[param1], %rd2;
	.param .b32 retval0;
	call.uni (retval0), 
	vprintf, 
	(
	param0, 
	param1
	);
	ld.param.b32 	%r14, [retval0];
	} // callseq 1
$L__BB0_4:
	bar.sync 	0;
	setp.gt.u32 	%p3, %r1, 3;
	@%p3 bra 	$L__BB0_6;
	ld.shared.u32 	%r16, [%r2+16];
	ld.shared.u32 	%r17, [%r2];
	add.s32 	%r18, %r17, %r16;
	st.shared.u32 	[%r2], %r18;
	st.local.v4.u32 	[%rd1], {%r1, %r17, %r16, %r18};
	mov.u64 	%rd9, $str;
	cvta.global.u64 	%rd10, %rd9;
	{ // callseq 2, 0
	.param .b64 param0;
	st.param.b64 	[param0], %rd10;
	.param .b64 param1;
	st.param.b64 	[param1], %rd2;
	.param .b32 retval0;
	call.uni (retval0), 
	vprintf, 
	(
	param0, 
	param1
	);
	ld.param.b32 	%r19, [retval0];
	} // callseq 2
$L__BB0_6:
	bar.sync 	0;
	setp.gt.u32 	%p4, %r1, 1;
	@%p4 bra 	$L__BB0_8;
	ld.shared.u32 	%r21, [%r2+8];
	ld.shared.u32 	%r22, [%r2];
	add.s32 	%r23, %r22, %r21;
	st.shared.u32 	[%r2], %r23;
	st.local.v4.u32 	[%rd1], {%r1, %r22, %r21, %r23};
	mov.u64 	%rd12, $str;
	cvta.global.u64 	%rd13, %rd12;
	{ // callseq 3, 0
	.param .b64 param0;
	st.param.b64 	[param0], %rd13;
	.param .b64 param1;
	st.param.b64 	[param1], %rd2;
	.param .b32 retval0;
	call.uni (retval0), 
	vprintf, 
	(
	param0, 
	param1
	);
	ld.param.b32 	%r24, [retval0];
	} // callseq 3
$L__BB0_8:
	bar.sync 	0;
	setp.ne.s32 	%p5, %r1, 0;
	@%p5 bra 	$L__BB0_10;
	ld.shared.u32 	%r26, [_ZZ16collaborativeSumvE4data+4];
	ld.shared.u32 	%r27, [%r2];
	add.s32 	%r28, %r27, %r26;
	st.shared.u32 	[%r2], %r28;
	mov.b32 	%r29, 0;
	st.local.v4.u32 	[%rd1], {%r29, %r27, %r26, %r28};
	mov.u64 	%rd15, $str;
	cvta.global.u64 	%rd16, %rd15;
	{ // callseq 4, 0
	.param .b64 param0;
	st.param.b64 	[param0], %rd16;
	.param .b64 param1;
	st.param.b64 	[param1], %rd2;
	.param .b32 retval0;
	call.uni (retval0), 
	vprintf, 
	(
	param0, 
	param1
	);
	ld.param.b32 	%r30, [retval0];
	} // callseq 4
$L__BB0_10:
	setp.ne.s32 	%p6, %r1, 0;
	bar.sync 	0;
	@%p6 bra 	$L__BB0_12;
	ld.shared.u32 	%r32, [_ZZ16collaborativeSumvE4data];
	st.local.u32 	[%rd1], %r32;
	mov.u64 	%rd18, $str$1;
	cvta.global.u64 	%rd19, %rd18;
	{ // callseq 5, 0
	.param .b64 param0;
	st.param.b64 	[param0], %rd19;
	.param .b64 param1;
	st.param.b64 	[param1], %rd2;
	.param .b32 retval0;
	call.uni (retval0), 
	vprintf, 
	(
	param0, 
	param1
	);
	ld.param.b32 	%r33, [retval0];
	} // callseq 5
$L__BB0_12:
	ret;

}


// ===== COMPILED SASS (sm_100) =====

	.target	sm_100

	.elftype	@"ET_EXEC"


//--------------------- .note.nv.tkinfo           --------------------------
	.section	.note.nv.tkinfo,"",@"SHT_NOTE"
	.sectionflags	@"SHF_NOTE_NV_TKINFO"
	.tkinfo
        /*0018*/ 	.word	0x00000002
        /*0030*/ 	.string	""
        /*0030*/ 	.string	"ptxas"
        /*0030*/ 	.string	"Cuda compilation tools, release 13.0, V13.0.88"
        /*0030*/ 	.string	"Build cuda_13.0.r13.0/compiler.36424714_0"
        /*0030*/ 	.string	"-arch sm_100 -m 64 "



//--------------------- .note.nv.cuinfo           --------------------------
	.section	.note.nv.cuinfo,"",@"SHT_NOTE"
	.sectionflags	@"SHF_NOTE_NV_CUINFO"
        /*0018*/ 	.short	0x0002
        /*001a*/ 	.short	0x0064
        /*001c*/ 	.short	0x0082
	.zero		2


//--------------------- .nv.info                  --------------------------
	.section	.nv.info,"",@"SHT_CUDA_INFO"
	.align	4


	//----- nvinfo : EIATTR_REGCOUNT
	.align		4
        /*0000*/ 	.byte	0x04, 0x2f
        /*0002*/ 	.short	(.L_3 - .L_2)
	.align		4
.L_2:
        /*0004*/ 	.word	index@(_Z16collaborativeSumv)
        /*0008*/ 	.word	0x0000001b


	//----- nvinfo : EIATTR_FRAME_SIZE
	.align		4
.L_3:
        /*000c*/ 	.byte	0x04, 0x11
        /*000e*/ 	.short	(.L_5 - .L_4)
	.align		4
.L_4:
        /*0010*/ 	.word	index@(_Z16collaborativeSumv)
        /*0014*/ 	.word	0x00000010


	//----- nvinfo : EIATTR_MIN_STACK_SIZE
	.align		4
.L_5:
        /*0018*/ 	.byte	0x04, 0x12
        /*001a*/ 	.short	(.L_7 - .L_6)
	.align		4
.L_6:
        /*001c*/ 	.word	index@(_Z16collaborativeSumv)
        /*0020*/ 	.word	0x00000010
.L_7:


//--------------------- .nv.compat                --------------------------
	.section	.nv.compat,"",@"SHT_CUDA_COMPAT_INFO"
	.align	4
        /*0000*/ 	.byte	0x02, 0x09, 0x00, 0x00, 0x02, 0x02, 0x01, 0x00, 0x02, 0x05, 0x05, 0x00, 0x03, 0x07, 0x01, 0x01
        /*0010*/ 	.byte	0x02, 0x03, 0x00, 0x00, 0x02, 0x06, 0x01, 0x00, 0x04, 0x0b, 0x08, 0x00, 0x09, 0x00, 0x00, 0x00
        /*0020*/ 	.byte	0x00, 0x00, 0x00, 0x00


//--------------------- .nv.info._Z16collaborativeSumv --------------------------
	.section	.nv.info._Z16collaborativeSumv,"",@"SHT_CUDA_INFO"
	.sectionflags	@""
	.align	4


	//----- nvinfo : EIATTR_CUDA_API_VERSION
	.align		4
        /*0000*/ 	.byte	0x04, 0x37
        /*0002*/ 	.short	(.L_9 - .L_8)
.L_8:
        /*0004*/ 	.word	0x00000082


	//----- nvinfo : EIATTR_SPARSE_MMA_MASK
	.align		4
.L_9:
        /*0008*/ 	.byte	0x03, 0x50
        /*000a*/ 	.short	0x0000


	//----- nvinfo : EIATTR_MAXREG_COUNT
	.align		4
        /*000c*/ 	.byte	0x03, 0x1b
        /*000e*/ 	.short	0x00ff


	//----- nvinfo : EIATTR_NUM_BARRIERS
	.align		4
        /*0010*/ 	.byte	0x02, 0x4c
        /*0012*/ 	.byte	0x01
	.zero		1


	//----- nvinfo : EIATTR_EXTERNS
	.align		4
        /*0014*/ 	.byte	0x04, 0x0f
        /*0016*/ 	.short	(.L_11 - .L_10)


	//   ....[0]....
	.align		4
.L_10:
        /*0018*/ 	.word	index@(vprintf)


	//----- nvinfo : EIATTR_MERCURY_ISA_VERSION
	.align		4
.L_11:
        /*001c*/ 	.byte	0x03, 0x5f
        /*001e*/ 	.short	0x0101


	//----- nvinfo : EIATTR_VRC_CTA_INIT_COUNT
	.align		4
        /*0020*/ 	.byte	0x02, 0x4a
	.zero		1
	.zero		1


	//----- nvinfo : EIATTR_SYSCALL_OFFSETS
	.align		4
        /*0024*/ 	.byte	0x04, 0x46
        /*0026*/ 	.short	(.L_13 - .L_12)


	//   ....[0]....
.L_12:
        /*0028*/ 	.word	0x000001d0


	//   ....[1]....
        /*002c*/ 	.word	0x000002f0


	//   ....[2]....
        /*0030*/ 	.word	0x00000410


	//   ....[3]....
        /*0034*/ 	.word	0x00000530


	//   ....[4]....
        /*0038*/ 	.word	0x00000690


	//   ....[5]....
        /*003c*/ 	.word	0x000007b0


	//----- nvinfo : EIATTR_EXIT_INSTR_OFFSETS
	.align		4
.L_13:
        /*0040*/ 	.byte	0x04, 0x1c
        /*0042*/ 	.short	(.L_15 - .L_14)


	//   ....[0]....
.L_14:
        /*0044*/ 	.word	0x000006d0


	//   ....[1]....
        /*0048*/ 	.word	0x000007c0


	//----- nvinfo : EIATTR_CRS_STACK_SIZE
	.align		4
.L_15:
        /*004c*/ 	.byte	0x04, 0x1e
        /*004e*/ 	.short	(.L_17 - .L_16)
.L_16:
        /*0050*/ 	.word	0x00000000


	//----- nvinfo : EIATTR_SW_WAR
	.align		4
.L_17:
        /*0054*/ 	.byte	0x04, 0x36
        /*0056*/ 	.short	(.L_19 - .L_18)
.L_18:
        /*0058*/ 	.word	0x00000008
.L_19:


//--------------------- .nv.callgraph             --------------------------
	.section	.nv.callgraph,"",@"SHT_CUDA_CALLGRAPH"
	.align	4
	.sectionentsize	8
	.align		4
        /*0000*/ 	.word	0x00000000
	.align		4
        /*0004*/ 	.word	0xffffffff
	.align		4
        /*0008*/ 	.word	index@(_Z16collaborativeSumv)
	.align		4
        /*000c*/ 	.word	index@(vprintf)
	.align		4
        /*0010*/ 	.word	0x00000000
	.align		4
        /*0014*/ 	.word	0xfffffffe
	.align		4
        /*0018*/ 	.word	0x00000000
	.align		4
        /*001c*/ 	.word	0xfffffffd
	.align		4
        /*0020*/ 	.word	0x00000000
	.align		4
        /*0024*/ 	.word	0xfffffffc


//--------------------- .nv.constant4             --------------------------
	.section	.nv.constant4,"a",@progbits
	.align	8
	.align		8
.nv.constant4:
        /*0000*/ 	.dword	vprintf
	.align		8
        /*0008*/ 	.dword	$str
	.align		8
        /*0010*/ 	.dword	$str$1


//--------------------- .text._Z16collaborativeSumv --------------------------
	.section	.text._Z16collaborativeSumv,"ax",@progbits
	.align	128
        .global         _Z16collaborativeSumv
        .type           _Z16collaborativeSumv,@function
        .size           _Z16collaborativeSumv,(.L_x_7 - _Z16collaborativeSumv)
        .other          _Z16collaborativeSumv,@"STO_CUDA_ENTRY STV_DEFAULT"
_Z16collaborativeSumv:
.text._Z16collaborativeSumv:
[----:B------:R-:W0:Y:S08]  /*0000*/  LDC R1, c[0x0][0x37c] ;  /* 0x0000df00ff017b82 */ /* 0x000e300000000800 */
[----:B------:R-:W1:Y:S01]  /*0010*/  S2UR UR5, SR_CgaCtaId ;  /* 0x00000000000579c3 */ /* 0x000e620000008800 */
[----:B------:R-:W2:Y:S01]  /*0020*/  S2R R16, SR_TID.X ;  /* 0x0000000000107919 */ /* 0x000ea20000002100 */
[----:B------:R-:W-:Y:S01]  /*0030*/  UMOV UR4, 0x400 ;  /* 0x0000040000047882 */ /* 0x000fe20000000000 */
[----:B0-----:R-:W-:Y:S01]  /*0040*/  VIADD R1, R1, 0xfffffff0 ;  /* 0xfffffff001017836 */ /* 0x001fe20000000000 */
[----:B-1----:R-:W-:Y:S01]  /*0050*/  ULEA UR4, UR5, UR4, 0x18 ;  /* 0x0000000405047291 */ /* 0x002fe2000f8ec0ff */
[----:B------:R-:W0:Y:S05]  /*0060*/  LDCU UR5, c[0x0][0x2f8] ;  /* 0x00005f00ff0577ac */ /* 0x000e2a0008000800 */
[C---:B--2---:R-:W-:Y:S01]  /*0070*/  LEA R24, R16.reuse, UR4, 0x2 ;  /* 0x0000000410187c11 */ /* 0x044fe2000f8e10ff */
[----:B------:R-:W-:-:S04]  /*0080*/  VIADD R3, R16, 0x1 ;  /* 0x0000000110037836 */ /* 0x000fc80000000000 */
[----:B------:R-:W1:Y:S01]  /*0090*/  LDCU UR4, c[0x0][0x2fc] ;  /* 0x00005f80ff0477ac */ /* 0x000e620008000800 */
[----:B------:R-:W-:Y:S01]  /*00a0*/  ISETP.GT.U32.AND P0, PT, R16, 0xf, PT ;  /* 0x0000000f1000780c */ /* 0x000fe20003f04070 */
[----:B------:R2:W-:Y:S01]  /*00b0*/  STS [R24], R3 ;  /* 0x0000000318007388 */ /* 0x0005e20000000800 */
[----:B------:R-:W-:Y:S01]  /*00c0*/  BAR.SYNC.DEFER_BLOCKING 0x0 ;  /* 0x0000000000007b1d */ /* 0x000fe20000010000 */
[----:B0-----:R-:W-:-:S05]  /*00d0*/  IADD3 R2, P1, PT, R1, UR5, RZ ;  /* 0x0000000501027c10 */ /* 0x001fca000ff3e0ff */
[----:B-1----:R-:W-:-:S05]  /*00e0*/  IMAD.X R22, RZ, RZ, UR4, P1 ;  /* 0x00000004ff167e24 */ /* 0x002fca00088e06ff */
[----:B--2---:R-:W-:Y:S05]  /*00f0*/  @P0 BRA `(.L_x_0) ;  /* 0x0000000000380947 */ /* 0x004fea0003800000 */
[----:B------:R-:W-:Y:S01]  /*0100*/  LDS R18, [R24+0x40] ;  /* 0x0000400018127984 */ /* 0x000fe20000000800 */
[----:B------:R-:W-:Y:S01]  /*0110*/  MOV R0, 0x0 ;  /* 0x0000000000007802 */ /* 0x000fe20000000f00 */
[----:B------:R-:W0:Y:S01]  /*0120*/  LDCU.64 UR4, c[0x4][0x8] ;  /* 0x01000100ff0477ac */ /* 0x000e220008000a00 */
[----:B------:R-:W-:Y:S01]  /*0130*/  IMAD.MOV.U32 R6, RZ, RZ, R2 ;  /* 0x000000ffff067224 */ /* 0x000fe200078e0002 */
[----:B------:R-:W1:Y:S01]  /*0140*/  LDS R17, [R24] ;  /* 0x0000000018117984 */ /* 0x000e620000000800 */
[----:B------:R2:W3:Y:S01]  /*0150*/  LDC.64 R8, c[0x4][R0] ;  /* 0x0100000000087b82 */ /* 0x0004e20000000a00 */
[----:B------:R-:W-:Y:S01]  /*0160*/  IMAD.MOV.U32 R7, RZ, RZ, R22 ;  /* 0x000000ffff077224 */ /* 0x000fe200078e0016 */
[----:B0-----:R-:W-:Y:S01]  /*0170*/  MOV R4, UR4 ;  /* 0x0000000400047c02 */ /* 0x001fe20008000f00 */
[----:B------:R-:W-:Y:S02]  /*0180*/  IMAD.U32 R5, RZ, RZ, UR5 ;  /* 0x00000005ff057e24 */ /* 0x000fe4000f8e00ff */
[----:B-1----:R-:W-:-:S05]  /*0190*/  IMAD.IADD R19, R18, 0x1, R17 ;  /* 0x0000000112137824 */ /* 0x002fca00078e0211 */
[----:B------:R2:W-:Y:S04]  /*01a0*/  STL.128 [R1], R16 ;  /* 0x0000001001007387 */ /* 0x0005e80000100c00 */
[----:B---3--:R2:W-:Y:S02]  /*01b0*/  STS [R24], R19 ;  /* 0x0000001318007388 */ /* 0x0085e40000000800 */
[----:B------:R-:W-:-:S07]  /*01c0*/  LEPC R20, `(.L_x_0) ;  /* 0x000000001014794e */ /* 0x000fce0000000000 */
[----:B--2---:R-:W-:Y:S05]  /*01d0*/  CALL.ABS.NOINC R8 ;  /* 0x0000000008007343 */ /* 0x004fea0003c00000 */
.L_x_0:
[----:B------:R-:W-:Y:S01]  /*01e0*/  ISETP.GT.U32.AND P0, PT, R16, 0x7, PT ;  /* 0x000000071000780c */ /* 0x000fe20003f04070 */
[----:B------:R-:W-:Y:S05]  /*01f0*/  WARPSYNC.ALL ;  /* 0x0000000000007948 */ /* 0x000fea0003800000 */
[----:B------:R-:W-:Y:S07]  /*0200*/  BAR.SYNC.DEFER_BLOCKING 0x0 ;  /* 0x0000000000007b1d */ /* 0x000fee0000010000 */
[----:B------:R-:W-:Y:S05]  /*0210*/  @P0 BRA `(.L_x_1) ;  /* 0x0000000000380947 */ /* 0x000fea0003800000 */
[----:B------:R-:W-:Y:S01]  /*0220*/  LDS R18, [R24+0x20] ;  /* 0x0000200018127984 */ /* 0x000fe20000000800 */
[----:B------:R-:W-:Y:S01]  /*0230*/  MOV R0, 0x0 ;  /* 0x0000000000007802 */ /* 0x000fe20000000f00 */
[----:B------:R-:W0:Y:S01]  /*0240*/  LDCU.64 UR4, c[0x4][0x8] ;  /* 0x01000100ff0477ac */ /* 0x000e220008000a00 */
[----:B------:R-:W-:Y:S01]  /*0250*/  IMAD.MOV.U32 R6, RZ, RZ, R2 ;  /* 0x000000ffff067224 */ /* 0x000fe200078e0002 */
[----:B------:R-:W1:Y:S01]  /*0260*/  LDS R17, [R24] ;  /* 0x0000000018117984 */ /* 0x000e620000000800 */
[----:B------:R2:W3:Y:S01]  /*0270*/  LDC.64 R8, c[0x4][R0] ;  /* 0x0100000000087b82 */ /* 0x0004e20000000a00 */
[----:B------:R-:W-:Y:S01]  /*0280*/  MOV R7, R22 ;  /* 0x0000001600077202 */ /* 0x000fe20000000f00 */
[----:B0-----:R-:W-:Y:S02]  /*0290*/  IMAD.U32 R4, RZ, RZ, UR4 ;  /* 0x00000004ff047e24 */ /* 0x001fe4000f8e00ff */
[----:B------:R-:W-:Y:S01]  /*02a0*/  IMAD.U32 R5, RZ, RZ, UR5 ;  /* 0x00000005ff057e24 */ /* 0x000fe2000f8e00ff */
[----:B-1----:R-:W-:-:S05]  /*02b0*/  IADD3 R19, PT, PT, R18, R17, RZ ;  /* 0x0000001112137210 */ /* 0x002fca0007ffe0ff */
[----:B------:R2:W-:Y:S04]  /*02c0*/  STL.128 [R1], R16 ;  /* 0x0000001001007387 */ /* 0x0005e80000100c00 */
[----:B---3--:R2:W-:Y:S02]  /*02d0*/  STS [R24], R19 ;  /* 0x0000001318007388 */ /* 0x0085e40000000800 */
[----:B------:R-:W-:-:S07]  /*02e0*/  LEPC R20, `(.L_x_1) ;  /* 0x000000001014794e */ /* 0x000fce0000000000 */
[----:B--2---:R-:W-:Y:S05]  /*02f0*/  CALL.ABS.NOINC R8 ;  /* 0x0000000008007343 */ /* 0x004fea0003c00000 */
.L_x_1:
[----:B------:R-:W-:Y:S01]  /*0300*/  ISETP.GT.U32.AND P0, PT, R16, 0x3, PT ;  /* 0x000000031000780c */ /* 0x000fe20003f04070 */
[----:B------:R-:W-:Y:S05]  /*0310*/  WARPSYNC.ALL ;  /* 0x0000000000007948 */ /* 0x000fea0003800000 */
[----:B------:R-:W-:Y:S07]  /*0320*/  BAR.SYNC.DEFER_BLOCKING 0x0 ;  /* 0x0000000000007b1d */ /* 0x000fee0000010000 */
[----:B------:R-:W-:Y:S05]  /*0330*/  @P0 BRA `(.L_x_2) ;  /* 0x0000000000380947 */ /* 0x000fea0003800000 */
[----:B------:R-:W-:Y:S01]  /*0340*/  LDS R18, [R24+0x10] ;  /* 0x0000100018127984 */ /* 0x000fe20000000800 */
[----:B------:R-:W-:Y:S01]  /*0350*/  MOV R0, 0x0 ;  /* 0x0000000000007802 */ /* 0x000fe20000000f00 */
[----:B------:R-:W0:Y:S01]  /*0360*/  LDCU.64 UR4, c[0x4][0x8] ;  /* 0x01000100ff0477ac */ /* 0x000e220008000a00 */
[----:B------:R-:W-:Y:S01]  /*0370*/  MOV R6, R2 ;  /* 0x0000000200067202 */ /* 0x000fe20000000f00 */
[----:B------:R-:W1:Y:S01]  /*0380*/  LDS R17, [R24] ;  /* 0x0000000018117984 */ /* 0x000e620000000800 */
[----:B------:R2:W3:Y:S01]  /*0390*/  LDC.64 R8, c[0x4][R0] ;  /* 0x0100000000087b82 */ /* 0x0004e20000000a00 */
[----:B------:R-:W-:Y:S02]  /*03a0*/  IMAD.MOV.U32 R7, RZ, RZ, R22 ;  /* 0x000000ffff077224 */ /* 0x000fe400078e0016 */
[----:B0-----:R-:W-:Y:S02]  /*03b0*/  IMAD.U32 R4, RZ, RZ, UR4 ;  /* 0x00000004ff047e24 */ /* 0x001fe4000f8e00ff */
[----:B------:R-:W-:-:S02]  /*03c0*/  IMAD.U32 R5, RZ, RZ, UR5 ;  /* 0x00000005ff057e24 */ /* 0x000fc4000f8e00ff */
[----:B-1----:R-:W-:-:S05]  /*03d0*/  IMAD.IADD R19, R18, 0x1, R17 ;  /* 0x0000000112137824 */ /* 0x002fca00078e0211 */
[----:B------:R2:W-:Y:S04]  /*03e0*/  STL.128 [R1], R16 ;  /* 0x0000001001007387 */ /* 0x0005e80000100c00 */
[----:B---3--:R2:W-:Y:S02]  /*03f0*/  STS [R24], R19 ;  /* 0x0000001318007388 */ /* 0x0085e40000000800 */
[----:B------:R-:W-:-:S07]  /*0400*/  LEPC R20, `(.L_x_2) ;  /* 0x000000001014794e */ /* 0x000fce0000000000 */
[----:B--2---:R-:W-:Y:S05]  /*0410*/  CALL.ABS.NOINC R8 ;  /* 0x0000000008007343 */ /* 0x004fea0003c00000 */
.L_x_2:
        /* <DEDUP_REMOVED lines=10> */
[----:B------:R-:W-:Y:S02]  /*04c0*/  IMAD.MOV.U32 R7, RZ, RZ, R22 ;  /* 0x000000ffff077224 */ /* 0x000fe400078e0016 */
[----:B0-----:R-:W-:Y:S01]  /*04d0*/  IMAD.U32 R4, RZ, RZ, UR4 ;  /* 0x00000004ff047e24 */ /* 0x001fe2000f8e00ff */
[----:B------:R-:W-:Y:S01]  /*04e0*/  MOV R5, UR5 ;  /* 0x0000000500057c02 */ /* 0x000fe20008000f00 */
[----:B-1----:R-:W-:-:S05]  /*04f0*/  IMAD.IADD R19, R18, 0x1, R17 ;  /* 0x0000000112137824 */ /* 0x002fca00078e0211 */
[----:B------:R2:W-:Y:S04]  /*0500*/  STL.128 [R1], R16 ;  /* 0x0000001001007387 */ /* 0x0005e80000100c00 */
[----:B---3--:R2:W-:Y:S02]  /*0510*/  STS [R24], R19 ;  /* 0x0000001318007388 */ /* 0x0085e40000000800 */
[----:B------:R-:W-:-:S07]  /*0520*/  LEPC R20, `(.L_x_3) ;  /* 0x000000001014794e */ /* 0x000fce0000000000 */
[----:B--2---:R-:W-:Y:S05]  /*0530*/  CALL.ABS.NOINC R8 ;  /* 0x0000000008007343 */ /* 0x004fea0003c00000 */
.L_x_3:
[----:B------:R-:W-:Y:S01]  /*0540*/  ISETP.NE.AND P0, PT, R16, RZ, PT ;  /* 0x000000ff1000720c */ /* 0x000fe20003f05270 */
[----:B------:R-:W-:Y:S05]  /*0550*/  WARPSYNC.ALL ;  /* 0x0000000000007948 */ /* 0x000fea0003800000 */
[----:B------:R-:W-:Y:S07]  /*0560*/  BAR.SYNC.DEFER_BLOCKING 0x0 ;  /* 0x0000000000007b1d */ /* 0x000fee0000010000 */
[----:B------:R-:W-:Y:S05]  /*0570*/  @P0 BRA `(.L_x_4) ;  /* 0x0000000000480947 */ /* 0x000fea0003800000 */
[----:B------:R-:W0:Y:S01]  /*0580*/  S2UR UR5, SR_CgaCtaId ;  /* 0x00000000000579c3 */ /* 0x000e220000008800 */
[----:B------:R-:W-:Y:S01]  /*0590*/  UMOV UR4, 0x400 ;  /* 0x0000040000047882 */ /* 0x000fe20000000000 */
[----:B------:R-:W-:Y:S01]  /*05a0*/  LDS R13, [R24] ;  /* 0x00000000180d7984 */ /* 0x000fe20000000800 */
[----:B------:R-:W-:Y:S01]  /*05b0*/  IMAD.MOV.U32 R12, RZ, RZ, RZ ;  /* 0x000000ffff0c7224 */ /* 0x000fe200078e00ff */
[----:B------:R-:W-:Y:S01]  /*05c0*/  MOV R0, 0x0 ;  /* 0x0000000000007802 */ /* 0x000fe20000000f00 */
[----:B------:R-:W-:Y:S01]  /*05d0*/  IMAD.MOV.U32 R6, RZ, RZ, R2 ;  /* 0x000000ffff067224 */ /* 0x000fe200078e0002 */
[----:B------:R-:W-:Y:S02]  /*05e0*/  MOV R7, R22 ;  /* 0x0000001600077202 */ /* 0x000fe40000000f00 */
[----:B------:R1:W2:Y:S01]  /*05f0*/  LDC.64 R8, c[0x4][R0] ;  /* 0x0100000000087b82 */ /* 0x0002a20000000a00 */
[----:B0-----:R-:W-:-:S09]  /*0600*/  ULEA UR4, UR5, UR4, 0x18 ;  /* 0x0000000405047291 */ /* 0x001fd2000f8ec0ff */
[----:B------:R-:W0:Y:S02]  /*0610*/  LDS R14, [UR4+0x4] ;  /* 0x00000404ff0e7984 */ /* 0x000e240008000800 */
[----:B------:R-:W3:Y:S02]  /*0620*/  LDCU.64 UR4, c[0x4][0x8] ;  /* 0x01000100ff0477ac */ /* 0x000ee40008000a00 */
[----:B---3--:R-:W-:Y:S02]  /*0630*/  IMAD.U32 R4, RZ, RZ, UR4 ;  /* 0x00000004ff047e24 */ /* 0x008fe4000f8e00ff */
[----:B------:R-:W-:Y:S01]  /*0640*/  IMAD.U32 R5, RZ, RZ, UR5 ;  /* 0x00000005ff057e24 */ /* 0x000fe2000f8e00ff */
[----:B0-----:R-:W-:-:S05]  /*0650*/  IADD3 R15, PT, PT, R14, R13, RZ ;  /* 0x0000000d0e0f7210 */ /* 0x001fca0007ffe0ff */
[----:B------:R1:W-:Y:S04]  /*0660*/  STL.128 [R1], R12 ;  /* 0x0000000c01007387 */ /* 0x0003e80000100c00 */
[----:B--2---:R1:W-:Y:S02]  /*0670*/  STS [R24], R15 ;  /* 0x0000000f18007388 */ /* 0x0043e40000000800 */
[----:B------:R-:W-:-:S07]  /*0680*/  LEPC R20, `(.L_x_4) ;  /* 0x000000001014794e */ /* 0x000fce0000000000 */
[----:B-1----:R-:W-:Y:S05]  /*0690*/  CALL.ABS.NOINC R8 ;  /* 0x0000000008007343 */ /* 0x002fea0003c00000 */
.L_x_4:
[----:B------:R-:W-:Y:S05]  /*06a0*/  WARPSYNC.ALL ;  /* 0x0000000000007948 */ /* 0x000fea0003800000 */
[----:B------:R-:W-:Y:S01]  /*06b0*/  BAR.SYNC.DEFER_BLOCKING 0x0 ;  /* 0x0000000000007b1d */ /* 0x000fe20000010000 */
[----:B------:R-:W-:-:S13]  /*06c0*/  ISETP.NE.AND P0, PT, R16, RZ, PT ;  /* 0x000000ff1000720c */ /* 0x000fda0003f05270 */
[----:B------:R-:W-:Y:S05]  /*06d0*/  @P0 EXIT ;  /* 0x000000000000094d */ /* 0x000fea0003800000 */
[----:B------:R-:W0:Y:S01]  /*06e0*/  S2UR UR5, SR_CgaCtaId ;  /* 0x00000000000579c3 */ /* 0x000e220000008800 */
[----:B------:R-:W-:Y:S01]  /*06f0*/  UMOV UR4, 0x400 ;  /* 0x0000040000047882 */ /* 0x000fe20000000000 */
[----:B------:R-:W-:Y:S01]  /*0700*/  MOV R3, 0x0 ;  /* 0x0000000000037802 */ /* 0x000fe20000000f00 */
[----:B------:R-:W-:Y:S01]  /*0710*/  IMAD.MOV.U32 R7, RZ, RZ, R22 ;  /* 0x000000ffff077224 */ /* 0x000fe200078e0016 */
[----:B------:R-:W-:-:S04]  /*0720*/  MOV R6, R2 ;  /* 0x0000000200067202 */ /* 0x000fc80000000f00 */
[----:B------:R1:W2:Y:S01]  /*0730*/  LDC.64 R8, c[0x4][R3] ;  /* 0x0100000003087b82 */ /* 0x0002a20000000a00 */
[----:B0-----:R-:W-:-:S09]  /*0740*/  ULEA UR4, UR5, UR4, 0x18 ;  /* 0x0000000405047291 */ /* 0x001fd2000f8ec0ff */
[----:B------:R-:W0:Y:S02]  /*0750*/  LDS R0, [UR4] ;  /* 0x00000004ff007984 */ /* 0x000e240008000800 */
[----:B------:R-:W3:Y:S02]  /*0760*/  LDCU.64 UR4, c[0x4][0x10] ;  /* 0x01000200ff0477ac */ /* 0x000ee40008000a00 */
[----:B---3--:R-:W-:Y:S02]  /*0770*/  IMAD.U32 R4, RZ, RZ, UR4 ;  /* 0x00000004ff047e24 */ /* 0x008fe4000f8e00ff */
[----:B------:R-:W-:Y:S01]  /*0780*/  IMAD.U32 R5, RZ, RZ, UR5 ;  /* 0x00000005ff057e24 */ /* 0x000fe2000f8e00ff */
[----:B0-2---:R1:W-:Y:S06]  /*0790*/  STL [R1], R0 ;  /* 0x0000000001007387 */ /* 0x0053ec0000100800 */
[----:B------:R-:W-:-:S07]  /*07a0*/  LEPC R20, `(.L_x_5) ;  /* 0x000000001014794e */ /* 0x000fce0000000000 */
[----:B-1----:R-:W-:Y:S05]  /*07b0*/  CALL.ABS.NOINC R8 ;  /* 0x0000000008007343 */ /* 0x002fea0003c00000 */
.L_x_5:
[----:B------:R-:W-:Y:S05]  /*07c0*/  EXIT ;  /* 0x000000000000794d */ /* 0x000fea0003800000 */
.L_x_6:
[----:B------:R-:W-:-:S00]  /*07d0*/  BRA `(.L_x_6) ;  /* 0xfffffffc00fc7947 */ /* 0x000fc0000383ffff */
[----:B------:R-:W-:-:S00]  /*07e0*/  NOP ;  /* 0x0000000000007918 */ /* 0x000fc00000000000 */
        /* <DEDUP_REMOVED lines=9> */
.L_x_7:


//--------------------- .nv.global.init           --------------------------
	.section	.nv.global.init,"aw",@progbits
.nv.global.init:
	.type		$str$1,@object
	.size		$str$1,($str - $str$1)
$str$1:
        /*0000*/ 	.byte	0x46, 0x69, 0x6e, 0x61, 0x6c, 0x20, 0x73, 0x75, 0x6d, 0x3a, 0x20, 0x25, 0x64, 0x0a, 0x00
	.type		$str,@object
	.size		$str,(.L_0 - $str)
$str:
        /*000f*/ 	.byte	0x54, 0x68, 0x72, 0x65, 0x61, 0x64, 0x20, 0x25, 0x64, 0x20, 0x63, 0x6f, 0x6d, 0x62, 0x69, 0x6e
        /*001f*/ 	.byte	0x65, 0x64, 0x20, 0x25, 0x64, 0x20, 0x77, 0x69, 0x74, 0x68, 0x20, 0x25, 0x64, 0x20, 0x74, 0x6f
        /*002f*/ 	.byte	0x20, 0x67, 0x65, 0x74, 0x20, 0x25, 0x64, 0x0a, 0x00
.L_0:


//--------------------- .nv.shared._Z16collaborativeSumv --------------------------
	.section	.nv.shared._Z16collaborativeSumv,"aw",@nobits
	.sectionflags	@""
	.align	4
.nv.shared._Z16collaborativeSumv:
	.zero		1152


//--------------------- .nv.shared.reserved.0     --------------------------
	.section	.nv.shared.reserved.0,"aw",@nobits
	.weak		__nv_reservedSMEM_offset_0_alias
	.size		__nv_reservedSMEM_offset_0_alias, 0, 64
	.other		__nv_reservedSMEM_offset_0_alias,@"STO_CUDA_RESERVED_SHARED STV_DEFAULT"
__nv_reservedSMEM_offset_0_alias:
	.zero		0
	.zero		64


//--------------------- .nv.constant0._Z16collaborativeSumv --------------------------
	.section	.nv.constant0._Z16collaborativeSumv,"a",@progbits
	.sectionflags	@""
	.align	4
.nv.constant0._Z16collaborativeSumv:
	.zero		896


//--------------------- SYMBOLS --------------------------

	.type		.nv.reservedSmem.offset0,@object
	.size		.nv.reservedSmem.offset0,0x4
	.type		.nv.reservedSmem.cap,@object
	.size		.nv.reservedSmem.cap,0x4
	.type		vprintf,@function
